//
// Generated by NVIDIA NVVM Compiler
//
// Compiler Build ID: CL-36424714
// Cuda compilation tools, release 13.0, V13.0.88
// Based on NVVM 20.0.0
//

.version 9.0
.target sm_100
.address_size 64

	// .globl	_Z13EltwiseKernelPfPKfS1_ii

.visible .entry _Z13EltwiseKernelPfPKfS1_ii(
	.param .u64 .ptr .align 1 _Z13EltwiseKernelPfPKfS1_ii_param_0,
	.param .u64 .ptr .align 1 _Z13EltwiseKernelPfPKfS1_ii_param_1,
	.param .u64 .ptr .align 1 _Z13EltwiseKernelPfPKfS1_ii_param_2,
	.param .u32 _Z13EltwiseKernelPfPKfS1_ii_param_3,
	.param .u32 _Z13EltwiseKernelPfPKfS1_ii_param_4
)
{
	.reg .pred 	%p<5>;
	.reg .b32 	%r<7>;
	.reg .b32 	%f<13>;
	.reg .b64 	%rd<18>;

	ld.param.u64 	%rd3, [_Z13EltwiseKernelPfPKfS1_ii_param_0];
	ld.param.u64 	%rd4, [_Z13EltwiseKernelPfPKfS1_ii_param_1];
	ld.param.u64 	%rd5, [_Z13EltwiseKernelPfPKfS1_ii_param_2];
	ld.param.u32 	%r3, [_Z13EltwiseKernelPfPKfS1_ii_param_3];
	ld.param.u32 	%r2, [_Z13EltwiseKernelPfPKfS1_ii_param_4];
	cvta.to.global.u64 	%rd1, %rd5;
	cvta.to.global.u64 	%rd2, %rd4;
	mov.u32 	%r4, %ctaid.x;
	mov.u32 	%r5, %ntid.x;
	mov.u32 	%r6, %tid.x;
	mad.lo.s32 	%r1, %r4, %r5, %r6;
	setp.ge.s32 	%p1, %r1, %r3;
	@%p1 bra 	$L__BB0_8;
	mov.f32 	%f12, 0f00000000;
	setp.eq.s32 	%p2, %r2, 2;
	@%p2 bra 	$L__BB0_6;
	setp.eq.s32 	%p3, %r2, 1;
	@%p3 bra 	$L__BB0_5;
	setp.ne.s32 	%p4, %r2, 0;
	@%p4 bra 	$L__BB0_7;
	mul.wide.s32 	%rd12, %r1, 4;
	add.s64 	%rd13, %rd2, %rd12;
	ld.global.f32 	%f10, [%rd13];
	add.s64 	%rd14, %rd1, %rd12;
	ld.global.f32 	%f11, [%rd14];
	mul.f32 	%f12, %f10, %f11;
	bra.uni 	$L__BB0_7;
$L__BB0_5:
	mul.wide.s32 	%rd9, %r1, 4;
	add.s64 	%rd10, %rd2, %rd9;
	ld.global.f32 	%f8, [%rd10];
	add.s64 	%rd11, %rd1, %rd9;
	ld.global.f32 	%f9, [%rd11];
	add.f32 	%f12, %f8, %f9;
	bra.uni 	$L__BB0_7;
$L__BB0_6:
	mul.wide.s32 	%rd6, %r1, 4;
	add.s64 	%rd7, %rd2, %rd6;
	ld.global.f32 	%f6, [%rd7];
	add.s64 	%rd8, %rd1, %rd6;
	ld.global.f32 	%f7, [%rd8];
	max.f32 	%f12, %f6, %f7;
$L__BB0_7:
	cvta.to.global.u64 	%rd15, %rd3;
	mul.wide.s32 	%rd16, %r1, 4;
	add.s64 	%rd17, %rd15, %rd16;
	st.global.f32 	[%rd17], %f12;
$L__BB0_8:
	ret;

}


// ===== COMPILED SASS (sm_100) =====

	.target	sm_100

	.elftype	@"ET_EXEC"


//--------------------- .note.nv.tkinfo           --------------------------
	.section	.note.nv.tkinfo,"",@"SHT_NOTE"
	.sectionflags	@"SHF_NOTE_NV_TKINFO"
	.tkinfo
        /*0018*/ 	.word	0x00000002
        /*0030*/ 	.string	""
        /*0030*/ 	.string	"ptxas"
        /*0030*/ 	.string	"Cuda compilation tools, release 13.0, V13.0.88"
        /*0030*/ 	.string	"Build cuda_13.0.r13.0/compiler.36424714_0"
        /*0030*/ 	.string	"-arch sm_100 -m 64 "



//--------------------- .note.nv.cuinfo           --------------------------
	.section	.note.nv.cuinfo,"",@"SHT_NOTE"
	.sectionflags	@"SHF_NOTE_NV_CUINFO"
        /*0018*/ 	.short	0x0002
        /*001a*/ 	.short	0x0064
        /*001c*/ 	.short	0x0082
	.zero		2


//--------------------- .nv.info                  --------------------------
	.section	.nv.info,"",@"SHT_CUDA_INFO"
	.align	4


	//----- nvinfo : EIATTR_REGCOUNT
	.align		4
        /*0000*/ 	.byte	0x04, 0x2f
        /*0002*/ 	.short	(.L_1 - .L_0)
	.align		4
.L_0:
        /*0004*/ 	.word	index@(_Z13EltwiseKernelPfPKfS1_ii)
        /*0008*/ 	.word	0x0000000a


	//----- nvinfo : EIATTR_FRAME_SIZE
	.align		4
.L_1:
        /*000c*/ 	.byte	0x04, 0x11
        /*000e*/ 	.short	(.L_3 - .L_2)
	.align		4
.L_2:
        /*0010*/ 	.word	index@(_Z13EltwiseKernelPfPKfS1_ii)
        /*0014*/ 	.word	0x00000000


	//----- nvinfo : EIATTR_MIN_STACK_SIZE
	.align		4
.L_3:
        /*0018*/ 	.byte	0x04, 0x12
        /*001a*/ 	.short	(.L_5 - .L_4)
	.align		4
.L_4:
        /*001c*/ 	.word	index@(_Z13EltwiseKernelPfPKfS1_ii)
        /*0020*/ 	.word	0x00000000
.L_5:


//--------------------- .nv.compat                --------------------------
	.section	.nv.compat,"",@"SHT_CUDA_COMPAT_INFO"
	.align	4
        /*0000*/ 	.byte	0x02, 0x09, 0x00, 0x00, 0x02, 0x02, 0x01, 0x00, 0x02, 0x05, 0x05, 0x00, 0x03, 0x07, 0x01, 0x01
        /*0010*/ 	.byte	0x02, 0x03, 0x00, 0x00, 0x02, 0x06, 0x01, 0x00, 0x04, 0x0b, 0x08, 0x00, 0x09, 0x00, 0x00, 0x00
        /*0020*/ 	.byte	0x00, 0x00, 0x00, 0x00


//--------------------- .nv.info._Z13EltwiseKernelPfPKfS1_ii --------------------------
	.section	.nv.info._Z13EltwiseKernelPfPKfS1_ii,"",@"SHT_CUDA_INFO"
	.sectionflags	@""
	.align	4


	//----- nvinfo : EIATTR_CUDA_API_VERSION
	.align		4
        /*0000*/ 	.byte	0x04, 0x37
        /*0002*/ 	.short	(.L_7 - .L_6)
.L_6:
        /*0004*/ 	.word	0x00000082


	//----- nvinfo : EIATTR_KPARAM_INFO
	.align		4
.L_7:
        /*0008*/ 	.byte	0x04, 0x17
        /*000a*/ 	.short	(.L_9 - .L_8)
.L_8:
        /*000c*/ 	.word	0x00000000
        /*0010*/ 	.short	0x0004
        /*0012*/ 	.short	0x001c
        /*0014*/ 	.byte	0x00, 0xf0, 0x11, 0x00


	//----- nvinfo : EIATTR_KPARAM_INFO
	.align		4
.L_9:
        /*0018*/ 	.byte	0x04, 0x17
        /*001a*/ 	.short	(.L_11 - .L_10)
.L_10:
        /*001c*/ 	.word	0x00000000
        /*0020*/ 	.short	0x0003
        /*0022*/ 	.short	0x0018
        /*0024*/ 	.byte	0x00, 0xf0, 0x11, 0x00


	//----- nvinfo : EIATTR_KPARAM_INFO
	.align		4
.L_11:
        /*0028*/ 	.byte	0x04, 0x17
        /*002a*/ 	.short	(.L_13 - .L_12)
.L_12:
        /*002c*/ 	.word	0x00000000
        /*0030*/ 	.short	0x0002
        /*0032*/ 	.short	0x0010
        /*0034*/ 	.byte	0x00, 0xf5, 0x21, 0x00


	//----- nvinfo : EIATTR_KPARAM_INFO
	.align		4
.L_13:
        /*0038*/ 	.byte	0x04, 0x17
        /*003a*/ 	.short	(.L_15 - .L_14)
.L_14:
        /*003c*/ 	.word	0x00000000
        /*0040*/ 	.short	0x0001
        /*0042*/ 	.short	0x0008
        /*0044*/ 	.byte	0x00, 0xf5, 0x21, 0x00


	//----- nvinfo : EIATTR_KPARAM_INFO
	.align		4
.L_15:
        /*0048*/ 	.byte	0x04, 0x17
        /*004a*/ 	.short	(.L_17 - .L_16)
.L_16:
        /*004c*/ 	.word	0x00000000
        /*0050*/ 	.short	0x0000
        /*0052*/ 	.short	0x0000
        /*0054*/ 	.byte	0x00, 0xf5, 0x21, 0x00


	//----- nvinfo : EIATTR_SPARSE_MMA_MASK
	.align		4
.L_17:
        /*0058*/ 	.byte	0x03, 0x50
        /*005a*/ 	.short	0x0000


	//----- nvinfo : EIATTR_MAXREG_COUNT
	.align		4
        /*005c*/ 	.byte	0x03, 0x1b
        /*005e*/ 	.short	0x00ff


	//----- nvinfo : EIATTR_MERCURY_ISA_VERSION
	.align		4
        /*0060*/ 	.byte	0x03, 0x5f
        /*0062*/ 	.short	0x0101


	//----- nvinfo : EIATTR_VRC_CTA_INIT_COUNT
	.align		4
        /*0064*/ 	.byte	0x02, 0x4a
	.zero		1
	.zero		1


	//----- nvinfo : EIATTR_EXIT_INSTR_OFFSETS
	.align		4
        /*0068*/ 	.byte	0x04, 0x1c
        /*006a*/ 	.short	(.L_19 - .L_18)


	//   ....[0]....
.L_18:
        /*006c*/ 	.word	0x00000070


	//   ....[1]....
        /*0070*/ 	.word	0x000002b0


	//----- nvinfo : EIATTR_CBANK_PARAM_SIZE
	.align		4
.L_19:
        /*0074*/ 	.byte	0x03, 0x19
        /*0076*/ 	.short	0x0020


	//----- nvinfo : EIATTR_PARAM_CBANK
	.align		4
        /*0078*/ 	.byte	0x04, 0x0a
        /*007a*/ 	.short	(.L_21 - .L_20)
	.align		4
.L_20:
        /*007c*/ 	.word	index@(.nv.constant0._Z13EltwiseKernelPfPKfS1_ii)
        /*0080*/ 	.short	0x0380
        /*0082*/ 	.short	0x0020


	//----- nvinfo : EIATTR_SW_WAR
	.align		4
.L_21:
        /*0084*/ 	.byte	0x04, 0x36
        /*0086*/ 	.short	(.L_23 - .L_22)
.L_22:
        /*0088*/ 	.word	0x00000008
.L_23:


//--------------------- .nv.callgraph             --------------------------
	.section	.nv.callgraph,"",@"SHT_CUDA_CALLGRAPH"
	.align	4
	.sectionentsize	8
	.align		4
        /*0000*/ 	.word	0x00000000
	.align		4
        /*0004*/ 	.word	0xffffffff
	.align		4
        /*0008*/ 	.word	0x00000000
	.align		4
        /*000c*/ 	.word	0xfffffffe
	.align		4
        /*0010*/ 	.word	0x00000000
	.align		4
        /*0014*/ 	.word	0xfffffffd
	.align		4
        /*0018*/ 	.word	0x00000000
	.align		4
        /*001c*/ 	.word	0xfffffffc


//--------------------- .text._Z13EltwiseKernelPfPKfS1_ii --------------------------
	.section	.text._Z13EltwiseKernelPfPKfS1_ii,"ax",@progbits
	.align	128
        .global         _Z13EltwiseKernelPfPKfS1_ii
        .type           _Z13EltwiseKernelPfPKfS1_ii,@function
        .size           _Z13EltwiseKernelPfPKfS1_ii,(.L_x_4 - _Z13EltwiseKernelPfPKfS1_ii)
        .other          _Z13EltwiseKernelPfPKfS1_ii,@"STO_CUDA_ENTRY STV_DEFAULT"
_Z13EltwiseKernelPfPKfS1_ii:
.text._Z13EltwiseKernelPfPKfS1_ii:
[----:B------:R-:W-:Y:S01]  /*0000*/  LDC R1, c[0x0][0x37c] ;  /* 0x0000df00ff017b82 */ /* 0x000fe20000000800 */
[----:B------:R-:W0:Y:S07]  /*0010*/  S2R R3, SR_TID.X ;  /* 0x0000000000037919 */ /* 0x000e2e0000002100 */
[----:B------:R-:W0:Y:S01]  /*0020*/  S2UR UR4, SR_CTAID.X ;  /* 0x00000000000479c3 */ /* 0x000e220000002500 */
[----:B------:R-:W1:Y:S07]  /*0030*/  LDCU UR5, c[0x0][0x398] ;  /* 0x00007300ff0577ac */ /* 0x000e6e0008000800 */
[----:B------:R-:W0:Y:S02]  /*0040*/  LDC R0, c[0x0][0x360] ;  /* 0x0000d800ff007b82 */ /* 0x000e240000000800 */
[----:B0-----:R-:W-:-:S05]  /*0050*/  IMAD R0, R0, UR4, R3 ;  /* 0x0000000400007c24 */ /* 0x001fca000f8e0203 */
[----:B-1----:R-:W-:-:S13]  /*0060*/  ISETP.GE.AND P0, PT, R0, UR5, PT ;  /* 0x0000000500007c0c */ /* 0x002fda000bf06270 */
[----:B------:R-:W-:Y:S05]  /*0070*/  @P0 EXIT ;  /* 0x000000000000094d */ /* 0x000fea0003800000 */
[----:B------:R-:W0:Y:S01]  /*0080*/  LDCU UR6, c[0x0][0x39c] ;  /* 0x00007380ff0677ac */ /* 0x000e220008000800 */
[----:B------:R-:W1:Y:S01]  /*0090*/  LDCU.64 UR4, c[0x0][0x358] ;  /* 0x00006b00ff0477ac */ /* 0x000e620008000a00 */
[----:B0-----:R-:W-:-:S09]  /*00a0*/  UISETP.NE.AND UP0, UPT, UR6, 0x2, UPT ;  /* 0x000000020600788c */ /* 0x001fd2000bf05270 */
[----:B-1----:R-:W-:Y:S05]  /*00b0*/  BRA.U !UP0, `(.L_x_0) ;  /* 0x0000000108547547 */ /* 0x002fea000b800000 */
[----:B------:R-:W-:-:S09]  /*00c0*/  UISETP.NE.AND UP0, UPT, UR6, 0x1, UPT ;  /* 0x000000010600788c */ /* 0x000fd2000bf05270 */
[----:B------:R-:W-:Y:S05]  /*00d0*/  BRA.U !UP0, `(.L_x_1) ;  /* 0x00000001082c7547 */ /* 0x000fea000b800000 */
[----:B------:R-:W-:Y:S01]  /*00e0*/  UISETP.NE.AND UP0, UPT, UR6, URZ, UPT ;  /* 0x000000ff0600728c */ /* 0x000fe2000bf05270 */
[----:B------:R-:W-:-:S08]  /*00f0*/  HFMA2 R7, -RZ, RZ, 0, 0 ;  /* 0x00000000ff077431 */ /* 0x000fd000000001ff */
[----:B------:R-:W-:Y:S05]  /*0100*/  BRA.U UP0, `(.L_x_2) ;  /* 0x00000001005c7547 */ /* 0x000fea000b800000 */
[----:B------:R-:W0:Y:S08]  /*0110*/  LDC.64 R2, c[0x0][0x388] ;  /* 0x0000e200ff027b82 */ /* 0x000e300000000a00 */
[----:B------:R-:W1:Y:S01]  /*0120*/  LDC.64 R4, c[0x0][0x390] ;  /* 0x0000e400ff047b82 */ /* 0x000e620000000a00 */
[----:B0-----:R-:W-:-:S06]  /*0130*/  IMAD.WIDE R2, R0, 0x4, R2 ;  /* 0x0000000400027825 */ /* 0x001fcc00078e0202 */
[----:B------:R-:W2:Y:S01]  /*0140*/  LDG.E R2, desc[UR4][R2.64] ;  /* 0x0000000402027981 */ /* 0x000ea2000c1e1900 */
[----:B-1----:R-:W-:-:S06]  /*0150*/  IMAD.WIDE R4, R0, 0x4, R4 ;  /* 0x0000000400047825 */ /* 0x002fcc00078e0204 */
[----:B------:R-:W2:Y:S02]  /*0160*/  LDG.E R5, desc[UR4][R4.64] ;  /* 0x0000000404057981 */ /* 0x000ea4000c1e1900 */
[----:B--2---:R-:W-:Y:S01]  /*0170*/  FMUL R7, R2, R5 ;  /* 0x0000000502077220 */ /* 0x004fe20000400000 */
[----:B------:R-:W-:Y:S06]  /*0180*/  BRA `(.L_x_2) ;  /* 0x00000000003c7947 */ /* 0x000fec0003800000 */
.L_x_1:
[----:B------:R-:W0:Y:S08]  /*0190*/  LDC.64 R2, c[0x0][0x388] ;  /* 0x0000e200ff027b82 */ /* 0x000e300000000a00 */
[----:B------:R-:W1:Y:S01]  /*01a0*/  LDC.64 R4, c[0x0][0x390] ;  /* 0x0000e400ff047b82 */ /* 0x000e620000000a00 */
[----:B0-----:R-:W-:-:S06]  /*01b0*/  IMAD.WIDE R2, R0, 0x4, R2 ;  /* 0x0000000400027825 */ /* 0x001fcc00078e0202 */
[----:B------:R-:W2:Y:S01]  /*01c0*/  LDG.E R2, desc[UR4][R2.64] ;  /* 0x0000000402027981 */ /* 0x000ea2000c1e1900 */
[----:B-1----:R-:W-:-:S06]  /*01d0*/  IMAD.WIDE R4, R0, 0x4, R4 ;  /* 0x0000000400047825 */ /* 0x002fcc00078e0204 */
[----:B------:R-:W2:Y:S02]  /*01e0*/  LDG.E R5, desc[UR4][R4.64] ;  /* 0x0000000404057981 */ /* 0x000ea4000c1e1900 */
[----:B--2---:R-:W-:Y:S01]  /*01f0*/  FADD R7, R2, R5 ;  /* 0x0000000502077221 */ /* 0x004fe20000000000 */
[----:B------:R-:W-:Y:S06]  /*0200*/  BRA `(.L_x_2) ;  /* 0x00000000001c7947 */ /* 0x000fec0003800000 */
.L_x_0:
[----:B------:R-:W0:Y:S08]  /*0210*/  LDC.64 R2, c[0x0][0x388] ;  /* 0x0000e200ff027b82 */ /* 0x000e300000000a00 */
[----:B------:R-:W1:Y:S01]  /*0220*/  LDC.64 R4, c[0x0][0x390] ;  /* 0x0000e400ff047b82 */ /* 0x000e620000000a00 */
[----:B0-----:R-:W-:-:S06]  /*0230*/  IMAD.WIDE R2, R0, 0x4, R2 ;  /* 0x0000000400027825 */ /* 0x001fcc00078e0202 */
[----:B------:R-:W2:Y:S01]  /*0240*/  LDG.E R2, desc[UR4][R2.64] ;  /* 0x0000000402027981 */ /* 0x000ea2000c1e1900 */
[----:B-1----:R-:W-:-:S06]  /*0250*/  IMAD.WIDE R4, R0, 0x4, R4 ;  /* 0x0000000400047825 */ /* 0x002fcc00078e0204 */
[----:B------:R-:W2:Y:S02]  /*0260*/  LDG.E R5, desc[UR4][R4.64] ;  /* 0x0000000404057981 */ /* 0x000ea4000c1e1900 */
[----:B--2---:R-:W-:-:S07]  /*0270*/  FMNMX R7, R2, R5, !PT ;  /* 0x0000000502077209 */ /* 0x004fce0007800000 */
.L_x_2:
[----:B------:R-:W0:Y:S02]  /*0280*/  LDC.64 R2, c[0x0][0x380] ;  /* 0x0000e000ff027b82 */ /* 0x000e240000000a00 */
[----:B0-----:R-:W-:-:S05]  /*0290*/  IMAD.WIDE R2, R0, 0x4, R2 ;  /* 0x0000000400027825 */ /* 0x001fca00078e0202 */
[----:B------:R-:W-:Y:S01]  /*02a0*/  STG.E desc[UR4][R2.64], R7 ;  /* 0x0000000702007986 */ /* 0x000fe2000c101904 */
[----:B------:R-:W-:Y:S05]  /*02b0*/  EXIT ;  /* 0x000000000000794d */ /* 0x000fea0003800000 */
.L_x_3:
[----:B------:R-:W-:-:S00]  /*02c0*/  BRA `(.L_x_3) ;  /* 0xfffffffc00fc7947 */ /* 0x000fc0000383ffff */
[----:B------:R-:W-:-:S00]  /*02d0*/  NOP ;  /* 0x0000000000007918 */ /* 0x000fc00000000000 */
        /* <DEDUP_REMOVED lines=10> */
.L_x_4:


//--------------------- .nv.shared.reserved.0     --------------------------
	.section	.nv.shared.reserved.0,"aw",@nobits
	.weak		__nv_reservedSMEM_offset_0_alias
	.size		__nv_reservedSMEM_offset_0_alias, 0, 64
	.other		__nv_reservedSMEM_offset_0_alias,@"STO_CUDA_RESERVED_SHARED STV_DEFAULT"
__nv_reservedSMEM_offset_0_alias:
	.zero		0
	.zero		64


//--------------------- .nv.constant0._Z13EltwiseKernelPfPKfS1_ii --------------------------
	.section	.nv.constant0._Z13EltwiseKernelPfPKfS1_ii,"a",@progbits
	.sectionflags	@""
	.align	4
.nv.constant0._Z13EltwiseKernelPfPKfS1_ii:
	.zero		928


//--------------------- SYMBOLS --------------------------

	.type		.nv.reservedSmem.offset0,@object
	.size		.nv.reservedSmem.offset0,0x4
